//
// Generated by NVIDIA NVVM Compiler
//
// Compiler Build ID: CL-36424714
// Cuda compilation tools, release 13.0, V13.0.88
// Based on NVVM 20.0.0
//

.version 9.0
.target sm_100
.address_size 64

	// .globl	_Z10mandelbrotPi

.visible .entry _Z10mandelbrotPi(
	.param .u64 .ptr .align 1 _Z10mandelbrotPi_param_0
)
{
	.reg .pred 	%p<11>;
	.reg .b32 	%r<24>;
	.reg .b64 	%rd<5>;
	.reg .b64 	%fd<66>;

	ld.param.u64 	%rd2, [_Z10mandelbrotPi_param_0];
	mov.u32 	%r14, %ctaid.x;
	mov.u32 	%r15, %ntid.x;
	mov.u32 	%r16, %tid.x;
	mad.lo.s32 	%r1, %r14, %r15, %r16;
	mov.u32 	%r17, %ctaid.y;
	mov.u32 	%r18, %ntid.y;
	mov.u32 	%r19, %tid.y;
	mad.lo.s32 	%r2, %r17, %r18, %r19;
	mad.lo.s32 	%r3, %r2, 3000, %r1;
	setp.gt.s32 	%p1, %r3, 5999999;
	@%p1 bra 	$L__BB0_19;
	cvta.to.global.u64 	%rd3, %rd2;
	mul.wide.s32 	%rd4, %r3, 4;
	add.s64 	%rd1, %rd3, %rd4;
	mov.b32 	%r21, 0;
	st.global.u32 	[%rd1], %r21;
	cvt.rn.f64.s32 	%fd23, %r1;
	fma.rn.f64 	%fd1, %fd23, 0d3F50624DD2F1A9FC, 0dC000000000000000;
	cvt.rn.f64.u32 	%fd24, %r2;
	fma.rn.f64 	%fd2, %fd24, 0d3F50624DD2F1A9FC, 0dBFF0000000000000;
	mov.f64 	%fd64, 0d0000000000000000;
	mov.b32 	%r4, 1;
	mov.f64 	%fd65, %fd64;
$L__BB0_2:
	mul.f64 	%fd25, %fd65, %fd65;
	mul.f64 	%fd26, %fd64, %fd64;
	add.f64 	%fd27, %fd65, %fd65;
	fma.rn.f64 	%fd5, %fd27, %fd64, %fd2;
	sub.f64 	%fd6, %fd25, %fd26;
	add.f64 	%fd28, %fd25, %fd26;
	setp.ltu.f64 	%p2, %fd28, 0d4010000000000000;
	@%p2 bra 	$L__BB0_3;
	bra.uni 	$L__BB0_17;
$L__BB0_3:
	add.f64 	%fd29, %fd1, %fd6;
	mul.f64 	%fd30, %fd29, %fd29;
	mul.f64 	%fd31, %fd5, %fd5;
	add.f64 	%fd32, %fd29, %fd29;
	fma.rn.f64 	%fd7, %fd32, %fd5, %fd2;
	sub.f64 	%fd8, %fd30, %fd31;
	add.f64 	%fd33, %fd30, %fd31;
	setp.ge.f64 	%p3, %fd33, 0d4010000000000000;
	@%p3 bra 	$L__BB0_16;
	add.f64 	%fd34, %fd1, %fd8;
	mul.f64 	%fd35, %fd34, %fd34;
	mul.f64 	%fd36, %fd7, %fd7;
	add.f64 	%fd37, %fd34, %fd34;
	fma.rn.f64 	%fd9, %fd37, %fd7, %fd2;
	sub.f64 	%fd10, %fd35, %fd36;
	add.f64 	%fd38, %fd35, %fd36;
	setp.ge.f64 	%p4, %fd38, 0d4010000000000000;
	@%p4 bra 	$L__BB0_15;
	add.f64 	%fd39, %fd1, %fd10;
	mul.f64 	%fd40, %fd39, %fd39;
	mul.f64 	%fd41, %fd9, %fd9;
	add.f64 	%fd42, %fd39, %fd39;
	fma.rn.f64 	%fd11, %fd42, %fd9, %fd2;
	sub.f64 	%fd12, %fd40, %fd41;
	add.f64 	%fd43, %fd40, %fd41;
	setp.ge.f64 	%p5, %fd43, 0d4010000000000000;
	@%p5 bra 	$L__BB0_14;
	add.f64 	%fd44, %fd1, %fd12;
	mul.f64 	%fd45, %fd44, %fd44;
	mul.f64 	%fd46, %fd11, %fd11;
	add.f64 	%fd47, %fd44, %fd44;
	fma.rn.f64 	%fd13, %fd47, %fd11, %fd2;
	sub.f64 	%fd14, %fd45, %fd46;
	add.f64 	%fd48, %fd45, %fd46;
	setp.ge.f64 	%p6, %fd48, 0d4010000000000000;
	@%p6 bra 	$L__BB0_13;
	add.f64 	%fd49, %fd1, %fd14;
	mul.f64 	%fd50, %fd49, %fd49;
	mul.f64 	%fd51, %fd13, %fd13;
	add.f64 	%fd52, %fd49, %fd49;
	fma.rn.f64 	%fd15, %fd52, %fd13, %fd2;
	sub.f64 	%fd16, %fd50, %fd51;
	add.f64 	%fd53, %fd50, %fd51;
	setp.ge.f64 	%p7, %fd53, 0d4010000000000000;
	@%p7 bra 	$L__BB0_12;
	add.f64 	%fd54, %fd1, %fd16;
	mul.f64 	%fd55, %fd54, %fd54;
	mul.f64 	%fd56, %fd15, %fd15;
	add.f64 	%fd57, %fd54, %fd54;
	fma.rn.f64 	%fd17, %fd57, %fd15, %fd2;
	sub.f64 	%fd18, %fd55, %fd56;
	add.f64 	%fd58, %fd55, %fd56;
	setp.ge.f64 	%p8, %fd58, 0d4010000000000000;
	@%p8 bra 	$L__BB0_11;
	add.f64 	%fd59, %fd1, %fd18;
	mul.f64 	%fd60, %fd59, %fd59;
	mul.f64 	%fd61, %fd17, %fd17;
	add.f64 	%fd62, %fd59, %fd59;
	fma.rn.f64 	%fd64, %fd62, %fd17, %fd2;
	sub.f64 	%fd20, %fd60, %fd61;
	add.f64 	%fd63, %fd60, %fd61;
	setp.ge.f64 	%p9, %fd63, 0d4010000000000000;
	@%p9 bra 	$L__BB0_10;
	bra.uni 	$L__BB0_18;
$L__BB0_10:
	add.s32 	%r4, %r4, 7;
	bra.uni 	$L__BB0_17;
$L__BB0_11:
	add.s32 	%r4, %r4, 6;
	bra.uni 	$L__BB0_17;
$L__BB0_12:
	add.s32 	%r4, %r4, 5;
	bra.uni 	$L__BB0_17;
$L__BB0_13:
	add.s32 	%r4, %r4, 4;
	bra.uni 	$L__BB0_17;
$L__BB0_14:
	add.s32 	%r4, %r4, 3;
	bra.uni 	$L__BB0_17;
$L__BB0_15:
	add.s32 	%r4, %r4, 2;
	bra.uni 	$L__BB0_17;
$L__BB0_16:
	add.s32 	%r4, %r4, 1;
$L__BB0_17:
	st.global.u32 	[%rd1], %r4;
	bra.uni 	$L__BB0_19;
$L__BB0_18:
	add.s32 	%r4, %r4, 8;
	setp.ne.s32 	%p10, %r4, 1001;
	add.f64 	%fd65, %fd1, %fd20;
	@%p10 bra 	$L__BB0_2;
$L__BB0_19:
	ret;

}


// ===== COMPILED SASS (sm_100) =====

	.target	sm_100

	.elftype	@"ET_EXEC"


//--------------------- .note.nv.tkinfo           --------------------------
	.section	.note.nv.tkinfo,"",@"SHT_NOTE"
	.sectionflags	@"SHF_NOTE_NV_TKINFO"
	.tkinfo
        /*0018*/ 	.word	0x00000002
        /*0030*/ 	.string	""
        /*0030*/ 	.string	"ptxas"
        /*0030*/ 	.string	"Cuda compilation tools, release 13.0, V13.0.88"
        /*0030*/ 	.string	"Build cuda_13.0.r13.0/compiler.36424714_0"
        /*0030*/ 	.string	"-arch sm_100 -m 64 "



//--------------------- .note.nv.cuinfo           --------------------------
	.section	.note.nv.cuinfo,"",@"SHT_NOTE"
	.sectionflags	@"SHF_NOTE_NV_CUINFO"
        /*0018*/ 	.short	0x0002
        /*001a*/ 	.short	0x0064
        /*001c*/ 	.short	0x0082
	.zero		2


//--------------------- .nv.info                  --------------------------
	.section	.nv.info,"",@"SHT_CUDA_INFO"
	.align	4


	//----- nvinfo : EIATTR_REGCOUNT
	.align		4
        /*0000*/ 	.byte	0x04, 0x2f
        /*0002*/ 	.short	(.L_1 - .L_0)
	.align		4
.L_0:
        /*0004*/ 	.word	index@(_Z10mandelbrotPi)
        /*0008*/ 	.word	0x00000016


	//----- nvinfo : EIATTR_FRAME_SIZE
	.align		4
.L_1:
        /*000c*/ 	.byte	0x04, 0x11
        /*000e*/ 	.short	(.L_3 - .L_2)
	.align		4
.L_2:
        /*0010*/ 	.word	index@(_Z10mandelbrotPi)
        /*0014*/ 	.word	0x00000000


	//----- nvinfo : EIATTR_MIN_STACK_SIZE
	.align		4
.L_3:
        /*0018*/ 	.byte	0x04, 0x12
        /*001a*/ 	.short	(.L_5 - .L_4)
	.align		4
.L_4:
        /*001c*/ 	.word	index@(_Z10mandelbrotPi)
        /*0020*/ 	.word	0x00000000
.L_5:


//--------------------- .nv.compat                --------------------------
	.section	.nv.compat,"",@"SHT_CUDA_COMPAT_INFO"
	.align	4
        /*0000*/ 	.byte	0x02, 0x09, 0x00, 0x00, 0x02, 0x02, 0x01, 0x00, 0x02, 0x05, 0x05, 0x00, 0x03, 0x07, 0x01, 0x01
        /*0010*/ 	.byte	0x02, 0x03, 0x00, 0x00, 0x02, 0x06, 0x01, 0x00, 0x04, 0x0b, 0x08, 0x00, 0x01, 0x00, 0x00, 0x00
        /*0020*/ 	.byte	0x00, 0x00, 0x00, 0x00


//--------------------- .nv.info._Z10mandelbrotPi --------------------------
	.section	.nv.info._Z10mandelbrotPi,"",@"SHT_CUDA_INFO"
	.sectionflags	@""
	.align	4


	//----- nvinfo : EIATTR_CUDA_API_VERSION
	.align		4
        /*0000*/ 	.byte	0x04, 0x37
        /*0002*/ 	.short	(.L_7 - .L_6)
.L_6:
        /*0004*/ 	.word	0x00000082


	//----- nvinfo : EIATTR_KPARAM_INFO
	.align		4
.L_7:
        /*0008*/ 	.byte	0x04, 0x17
        /*000a*/ 	.short	(.L_9 - .L_8)
.L_8:
        /*000c*/ 	.word	0x00000000
        /*0010*/ 	.short	0x0000
        /*0012*/ 	.short	0x0000
        /*0014*/ 	.byte	0x00, 0xf5, 0x21, 0x00


	//----- nvinfo : EIATTR_SPARSE_MMA_MASK
	.align		4
.L_9:
        /*0018*/ 	.byte	0x03, 0x50
        /*001a*/ 	.short	0x0000


	//----- nvinfo : EIATTR_MAXREG_COUNT
	.align		4
        /*001c*/ 	.byte	0x03, 0x1b
        /*001e*/ 	.short	0x00ff


	//----- nvinfo : EIATTR_MERCURY_ISA_VERSION
	.align		4
        /*0020*/ 	.byte	0x03, 0x5f
        /*0022*/ 	.short	0x0101


	//----- nvinfo : EIATTR_VRC_CTA_INIT_COUNT
	.align		4
        /*0024*/ 	.byte	0x02, 0x4a
	.zero		1
	.zero		1


	//----- nvinfo : EIATTR_EXIT_INSTR_OFFSETS
	.align		4
        /*0028*/ 	.byte	0x04, 0x1c
        /*002a*/ 	.short	(.L_11 - .L_10)


	//   ....[0]....
.L_10:
        /*002c*/ 	.word	0x000000b0


	//   ....[1]....
        /*0030*/ 	.word	0x000005d0


	//   ....[2]....
        /*0034*/ 	.word	0x000006d0


	//----- nvinfo : EIATTR_CRS_STACK_SIZE
	.align		4
.L_11:
        /*0038*/ 	.byte	0x04, 0x1e
        /*003a*/ 	.short	(.L_13 - .L_12)
.L_12:
        /*003c*/ 	.word	0x00000000


	//----- nvinfo : EIATTR_CBANK_PARAM_SIZE
	.align		4
.L_13:
        /*0040*/ 	.byte	0x03, 0x19
        /*0042*/ 	.short	0x0008


	//----- nvinfo : EIATTR_PARAM_CBANK
	.align		4
        /*0044*/ 	.byte	0x04, 0x0a
        /*0046*/ 	.short	(.L_15 - .L_14)
	.align		4
.L_14:
        /*0048*/ 	.word	index@(.nv.constant0._Z10mandelbrotPi)
        /*004c*/ 	.short	0x0380
        /*004e*/ 	.short	0x0008


	//----- nvinfo : EIATTR_SW_WAR
	.align		4
.L_15:
        /*0050*/ 	.byte	0x04, 0x36
        /*0052*/ 	.short	(.L_17 - .L_16)
.L_16:
        /*0054*/ 	.word	0x00000008
.L_17:


//--------------------- .nv.callgraph             --------------------------
	.section	.nv.callgraph,"",@"SHT_CUDA_CALLGRAPH"
	.align	4
	.sectionentsize	8
	.align		4
        /*0000*/ 	.word	0x00000000
	.align		4
        /*0004*/ 	.word	0xffffffff
	.align		4
        /*0008*/ 	.word	0x00000000
	.align		4
        /*000c*/ 	.word	0xfffffffe
	.align		4
        /*0010*/ 	.word	0x00000000
	.align		4
        /*0014*/ 	.word	0xfffffffd
	.align		4
        /*0018*/ 	.word	0x00000000
	.align		4
        /*001c*/ 	.word	0xfffffffc


//--------------------- .text._Z10mandelbrotPi    --------------------------
	.section	.text._Z10mandelbrotPi,"ax",@progbits
	.align	128
        .global         _Z10mandelbrotPi
        .type           _Z10mandelbrotPi,@function
        .size           _Z10mandelbrotPi,(.L_x_11 - _Z10mandelbrotPi)
        .other          _Z10mandelbrotPi,@"STO_CUDA_ENTRY STV_DEFAULT"
_Z10mandelbrotPi:
.text._Z10mandelbrotPi:
[----:B------:R-:W-:Y:S01]  /*0000*/  LDC R1, c[0x0][0x37c] ;  /* 0x0000df00ff017b82 */ /* 0x000fe20000000800 */
[----:B------:R-:W0:Y:S07]  /*0010*/  S2R R3, SR_TID.X ;  /* 0x0000000000037919 */ /* 0x000e2e0000002100 */
[----:B------:R-:W0:Y:S01]  /*0020*/  LDC R0, c[0x0][0x360] ;  /* 0x0000d800ff007b82 */ /* 0x000e220000000800 */
[----:B------:R-:W1:Y:S07]  /*0030*/  S2R R2, SR_TID.Y ;  /* 0x0000000000027919 */ /* 0x000e6e0000002200 */
[----:B------:R-:W0:Y:S08]  /*0040*/  S2UR UR4, SR_CTAID.X ;  /* 0x00000000000479c3 */ /* 0x000e300000002500 */
[----:B------:R-:W1:Y:S08]  /*0050*/  S2UR UR5, SR_CTAID.Y ;  /* 0x00000000000579c3 */ /* 0x000e700000002600 */
[----:B------:R-:W1:Y:S01]  /*0060*/  LDC R15, c[0x0][0x364] ;  /* 0x0000d900ff0f7b82 */ /* 0x000e620000000800 */
[----:B0-----:R-:W-:-:S02]  /*0070*/  IMAD R0, R0, UR4, R3 ;  /* 0x0000000400007c24 */ /* 0x001fc4000f8e0203 */
[----:B-1----:R-:W-:-:S04]  /*0080*/  IMAD R15, R15, UR5, R2 ;  /* 0x000000050f0f7c24 */ /* 0x002fc8000f8e0202 */
[----:B------:R-:W-:-:S05]  /*0090*/  IMAD R7, R15, 0xbb8, R0 ;  /* 0x00000bb80f077824 */ /* 0x000fca00078e0200 */
[----:B------:R-:W-:-:S13]  /*00a0*/  ISETP.GT.AND P0, PT, R7, 0x5b8d7f, PT ;  /* 0x005b8d7f0700780c */ /* 0x000fda0003f04270 */
[----:B------:R-:W-:Y:S05]  /*00b0*/  @P0 EXIT ;  /* 0x000000000000094d */ /* 0x000fea0003800000 */
[----:B------:R-:W0:Y:S01]  /*00c0*/  LDC.64 R2, c[0x0][0x380] ;  /* 0x0000e000ff027b82 */ /* 0x000e220000000a00 */
[----:B------:R-:W1:Y:S01]  /*00d0*/  LDCU.64 UR4, c[0x0][0x358] ;  /* 0x00006b00ff0477ac */ /* 0x000e620008000a00 */
[----:B------:R-:W2:Y:S01]  /*00e0*/  I2F.F64 R4, R0 ;  /* 0x0000000000047312 */ /* 0x000ea20000201c00 */
[----:B------:R-:W-:Y:S01]  /*00f0*/  HFMA2 R8, -RZ, RZ, -55.53125, -0.0467529296875 ;  /* 0xd2f1a9fcff087431 */ /* 0x000fe200000001ff */
[----:B------:R-:W-:Y:S01]  /*0100*/  MOV R9, 0x3f50624d ;  /* 0x3f50624d00097802 */ /* 0x000fe20000000f00 */
[----:B------:R-:W-:Y:S01]  /*0110*/  BSSY.RECONVERGENT B0, `(.L_x_0) ;  /* 0x000005a000007945 */ /* 0x000fe20003800200 */
[----:B------:R-:W-:Y:S02]  /*0120*/  CS2R R10, SRZ ;  /* 0x00000000000a7805 */ /* 0x000fe4000001ff00 */
[----:B------:R-:W-:Y:S02]  /*0130*/  CS2R R12, SRZ ;  /* 0x00000000000c7805 */ /* 0x000fe4000001ff00 */
[----:B--2---:R-:W-:Y:S01]  /*0140*/  DFMA R4, R4, R8, -2 ;  /* 0xc00000000404742b */ /* 0x004fe20000000008 */
[----:B0-----:R-:W-:-:S02]  /*0150*/  IMAD.WIDE R2, R7, 0x4, R2 ;  /* 0x0000000407027825 */ /* 0x001fc400078e0202 */
[----:B------:R-:W0:Y:S03]  /*0160*/  I2F.F64.U32 R6, R15 ;  /* 0x0000000f00067312 */ /* 0x000e260000201800 */
[----:B-1----:R1:W-:Y:S01]  /*0170*/  STG.E desc[UR4][R2.64], RZ ;  /* 0x000000ff02007986 */ /* 0x0023e2000c101904 */
[----:B0-----:R-:W-:Y:S01]  /*0180*/  DFMA R6, R6, R8, -1 ;  /* 0xbff000000606742b */ /* 0x001fe20000000008 */
[----:B-1----:R-:W-:-:S10]  /*0190*/  IMAD.MOV.U32 R9, RZ, RZ, 0x1 ;  /* 0x00000001ff097424 */ /* 0x002fd400078e00ff */
.L_x_9:
[----:B------:R-:W-:Y:S02]  /*01a0*/  DMUL R14, R10, R10 ;  /* 0x0000000a0a0e7228 */ /* 0x000fe40000000000 */
[----:B------:R-:W-:-:S06]  /*01b0*/  DADD R16, R12, R12 ;  /* 0x000000000c107229 */ /* 0x000fcc000000000c */
[----:B------:R-:W-:Y:S02]  /*01c0*/  DFMA R18, R12, R12, R14 ;  /* 0x0000000c0c12722b */ /* 0x000fe4000000000e */
[----:B------:R-:W-:Y:S02]  /*01d0*/  DFMA R16, R16, R10, R6 ;  /* 0x0000000a1010722b */ /* 0x000fe40000000006 */
[----:B------:R-:W-:-:S04]  /*01e0*/  DFMA R10, R12, R12, -R14 ;  /* 0x0000000c0c0a722b */ /* 0x000fc8000000080e */
[----:B------:R-:W-:-:S14]  /*01f0*/  DSETP.GE.AND P0, PT, R18, 4, PT ;  /* 0x401000001200742a */ /* 0x000fdc0003f06000 */
[----:B------:R-:W-:Y:S05]  /*0200*/  @P0 BRA `(.L_x_1) ;  /* 0x0000000400280947 */ /* 0x000fea0003800000 */
[----:B------:R-:W-:Y:S02]  /*0210*/  DADD R10, R4, R10 ;  /* 0x00000000040a7229 */ /* 0x000fe4000000000a */
[----:B------:R-:W-:-:S06]  /*0220*/  DMUL R12, R16, R16 ;  /* 0x00000010100c7228 */ /* 0x000fcc0000000000 */
[C---:B------:R-:W-:Y:S02]  /*0230*/  DADD R14, R10.reuse, R10 ;  /* 0x000000000a0e7229 */ /* 0x040fe4000000000a */
[CCC-:B------:R-:W-:Y:S02]  /*0240*/  DFMA R18, R10.reuse, R10.reuse, R12.reuse ;  /* 0x0000000a0a12722b */ /* 0x1c0fe4000000000c */
[----:B------:R-:W-:-:S04]  /*0250*/  DFMA R10, R10, R10, -R12 ;  /* 0x0000000a0a0a722b */ /* 0x000fc8000000080c */
[----:B------:R-:W-:Y:S02]  /*0260*/  DFMA R16, R16, R14, R6 ;  /* 0x0000000e1010722b */ /* 0x000fe40000000006 */
        /* <DEDUP_REMOVED lines=50> */
[----:B------:R-:W-:Y:S01]  /*0590*/  IADD3 R9, PT, PT, R9, 0x8, RZ ;  /* 0x0000000809097810 */ /* 0x000fe20007ffe0ff */
[----:B------:R-:W-:-:S03]  /*05a0*/  DADD R12, R4, R12 ;  /* 0x00000000040c7229 */ /* 0x000fc6000000000c */
[----:B------:R-:W-:-:S13]  /*05b0*/  ISETP.NE.AND P0, PT, R9, 0x3e9, PT ;  /* 0x000003e90900780c */ /* 0x000fda0003f05270 */
[----:B------:R-:W-:Y:S05]  /*05c0*/  @P0 BRA `(.L_x_9) ;  /* 0xfffffff800f40947 */ /* 0x000fea000383ffff */
[----:B------:R-:W-:Y:S05]  /*05d0*/  EXIT ;  /* 0x000000000000794d */ /* 0x000fea0003800000 */
.L_x_8:
[----:B------:R-:W-:Y:S01]  /*05e0*/  VIADD R9, R9, 0x7 ;  /* 0x0000000709097836 */ /* 0x000fe20000000000 */
[----:B------:R-:W-:Y:S06]  /*05f0*/  BRA `(.L_x_1) ;  /* 0x00000000002c7947 */ /* 0x000fec0003800000 */
.L_x_7:
[----:B------:R-:W-:Y:S01]  /*0600*/  IADD3 R9, PT, PT, R9, 0x6, RZ ;  /* 0x0000000609097810 */ /* 0x000fe20007ffe0ff */
[----:B------:R-:W-:Y:S06]  /*0610*/  BRA `(.L_x_1) ;  /* 0x0000000000247947 */ /* 0x000fec0003800000 */
.L_x_6:
[----:B------:R-:W-:Y:S01]  /*0620*/  VIADD R9, R9, 0x5 ;  /* 0x0000000509097836 */ /* 0x000fe20000000000 */
[----:B------:R-:W-:Y:S06]  /*0630*/  BRA `(.L_x_1) ;  /* 0x00000000001c7947 */ /* 0x000fec0003800000 */
.L_x_5:
[----:B------:R-:W-:Y:S01]  /*0640*/  IADD3 R9, PT, PT, R9, 0x4, RZ ;  /* 0x0000000409097810 */ /* 0x000fe20007ffe0ff */
[----:B------:R-:W-:Y:S06]  /*0650*/  BRA `(.L_x_1) ;  /* 0x0000000000147947 */ /* 0x000fec0003800000 */
.L_x_4:
[----:B------:R-:W-:Y:S01]  /*0660*/  VIADD R9, R9, 0x3 ;  /* 0x0000000309097836 */ /* 0x000fe20000000000 */
[----:B------:R-:W-:Y:S06]  /*0670*/  BRA `(.L_x_1) ;  /* 0x00000000000c7947 */ /* 0x000fec0003800000 */
.L_x_3:
[----:B------:R-:W-:Y:S01]  /*0680*/  IADD3 R9, PT, PT, R9, 0x2, RZ ;  /* 0x0000000209097810 */ /* 0x000fe20007ffe0ff */
[----:B------:R-:W-:Y:S06]  /*0690*/  BRA `(.L_x_1) ;  /* 0x0000000000047947 */ /* 0x000fec0003800000 */
.L_x_2:
[----:B------:R-:W-:-:S07]  /*06a0*/  VIADD R9, R9, 0x1 ;  /* 0x0000000109097836 */ /* 0x000fce0000000000 */
.L_x_1:
[----:B------:R-:W-:Y:S05]  /*06b0*/  BSYNC.RECONVERGENT B0 ;  /* 0x0000000000007941 */ /* 0x000fea0003800200 */
.L_x_0:
[----:B------:R-:W-:Y:S01]  /*06c0*/  STG.E desc[UR4][R2.64], R9 ;  /* 0x0000000902007986 */ /* 0x000fe2000c101904 */
[----:B------:R-:W-:Y:S05]  /*06d0*/  EXIT ;  /* 0x000000000000794d */ /* 0x000fea0003800000 */
.L_x_10:
[----:B------:R-:W-:-:S00]  /*06e0*/  BRA `(.L_x_10) ;  /* 0xfffffffc00fc7947 */ /* 0x000fc0000383ffff */
[----:B------:R-:W-:-:S00]  /*06f0*/  NOP ;  /* 0x0000000000007918 */ /* 0x000fc00000000000 */
        /* <DEDUP_REMOVED lines=8> */
.L_x_11:


//--------------------- .nv.shared.reserved.0     --------------------------
	.section	.nv.shared.reserved.0,"aw",@nobits
	.weak		__nv_reservedSMEM_offset_0_alias
	.size		__nv_reservedSMEM_offset_0_alias, 0, 64
	.other		__nv_reservedSMEM_offset_0_alias,@"STO_CUDA_RESERVED_SHARED STV_DEFAULT"
__nv_reservedSMEM_offset_0_alias:
	.zero		0
	.zero		64


//--------------------- .nv.constant0._Z10mandelbrotPi --------------------------
	.section	.nv.constant0._Z10mandelbrotPi,"a",@progbits
	.sectionflags	@""
	.align	4
.nv.constant0._Z10mandelbrotPi:
	.zero		904


//--------------------- SYMBOLS --------------------------

	.type		.nv.reservedSmem.offset0,@object
	.size		.nv.reservedSmem.offset0,0x4
